//
// Generated by NVIDIA NVVM Compiler
//
// Compiler Build ID: CL-36424714
// Cuda compilation tools, release 13.0, V13.0.88
// Based on NVVM 20.0.0
//

.version 9.0
.target sm_100
.address_size 64

	// .globl	_Z17multiply_parallelPiS_S_iii

.visible .entry _Z17multiply_parallelPiS_S_iii(
	.param .u64 .ptr .align 1 _Z17multiply_parallelPiS_S_iii_param_0,
	.param .u64 .ptr .align 1 _Z17multiply_parallelPiS_S_iii_param_1,
	.param .u64 .ptr .align 1 _Z17multiply_parallelPiS_S_iii_param_2,
	.param .u32 _Z17multiply_parallelPiS_S_iii_param_3,
	.param .u32 _Z17multiply_parallelPiS_S_iii_param_4,
	.param .u32 _Z17multiply_parallelPiS_S_iii_param_5
)
{
	.reg .pred 	%p<13>;
	.reg .b32 	%r<101>;
	.reg .b64 	%rd<40>;

	ld.param.u64 	%rd6, [_Z17multiply_parallelPiS_S_iii_param_0];
	ld.param.u64 	%rd7, [_Z17multiply_parallelPiS_S_iii_param_1];
	ld.param.u64 	%rd5, [_Z17multiply_parallelPiS_S_iii_param_2];
	ld.param.u32 	%r29, [_Z17multiply_parallelPiS_S_iii_param_3];
	ld.param.u32 	%r27, [_Z17multiply_parallelPiS_S_iii_param_4];
	ld.param.u32 	%r30, [_Z17multiply_parallelPiS_S_iii_param_5];
	cvta.to.global.u64 	%rd1, %rd7;
	cvta.to.global.u64 	%rd2, %rd6;
	mov.u32 	%r31, %ctaid.y;
	mov.u32 	%r32, %ntid.y;
	mov.u32 	%r33, %tid.y;
	mad.lo.s32 	%r34, %r31, %r32, %r33;
	mov.u32 	%r35, %ctaid.x;
	mov.u32 	%r36, %ntid.x;
	mov.u32 	%r37, %tid.x;
	mad.lo.s32 	%r2, %r35, %r36, %r37;
	setp.ge.s32 	%p1, %r2, %r29;
	setp.ge.s32 	%p2, %r34, %r30;
	or.pred  	%p3, %p1, %p2;
	@%p3 bra 	$L__BB0_13;
	cvta.to.global.u64 	%rd8, %rd5;
	mad.lo.s32 	%r38, %r30, %r2, %r34;
	mul.wide.s32 	%rd9, %r38, 4;
	add.s64 	%rd3, %rd8, %rd9;
	mov.b32 	%r39, 0;
	st.global.u32 	[%rd3], %r39;
	setp.lt.s32 	%p4, %r27, 1;
	@%p4 bra 	$L__BB0_13;
	mul.lo.s32 	%r3, %r27, %r2;
	and.b32  	%r4, %r27, 7;
	setp.lt.u32 	%p5, %r27, 8;
	mov.b32 	%r95, 0;
	mov.u32 	%r98, %r95;
	@%p5 bra 	$L__BB0_5;
	and.b32  	%r98, %r27, 2147483640;
	neg.s32 	%r93, %r98;
	shl.b32 	%r7, %r30, 3;
	add.s64 	%rd4, %rd2, 16;
	mov.b32 	%r95, 0;
	mul.wide.s32 	%rd14, %r30, 4;
	mov.u32 	%r91, %r3;
	mov.u32 	%r92, %r34;
$L__BB0_4:
	.pragma "nounroll";
	mul.wide.s32 	%rd10, %r91, 4;
	add.s64 	%rd11, %rd4, %rd10;
	ld.global.u32 	%r42, [%rd11+-16];
	mul.wide.s32 	%rd12, %r92, 4;
	add.s64 	%rd13, %rd1, %rd12;
	ld.global.u32 	%r43, [%rd13];
	mad.lo.s32 	%r44, %r43, %r42, %r95;
	st.global.u32 	[%rd3], %r44;
	ld.global.u32 	%r45, [%rd11+-12];
	add.s64 	%rd15, %rd13, %rd14;
	ld.global.u32 	%r46, [%rd15];
	mad.lo.s32 	%r47, %r46, %r45, %r44;
	st.global.u32 	[%rd3], %r47;
	ld.global.u32 	%r48, [%rd11+-8];
	add.s64 	%rd16, %rd15, %rd14;
	ld.global.u32 	%r49, [%rd16];
	mad.lo.s32 	%r50, %r49, %r48, %r47;
	st.global.u32 	[%rd3], %r50;
	ld.global.u32 	%r51, [%rd11+-4];
	add.s64 	%rd17, %rd16, %rd14;
	ld.global.u32 	%r52, [%rd17];
	mad.lo.s32 	%r53, %r52, %r51, %r50;
	st.global.u32 	[%rd3], %r53;
	ld.global.u32 	%r54, [%rd11];
	add.s64 	%rd18, %rd17, %rd14;
	ld.global.u32 	%r55, [%rd18];
	mad.lo.s32 	%r56, %r55, %r54, %r53;
	st.global.u32 	[%rd3], %r56;
	ld.global.u32 	%r57, [%rd11+4];
	add.s64 	%rd19, %rd18, %rd14;
	ld.global.u32 	%r58, [%rd19];
	mad.lo.s32 	%r59, %r58, %r57, %r56;
	st.global.u32 	[%rd3], %r59;
	ld.global.u32 	%r60, [%rd11+8];
	add.s64 	%rd20, %rd19, %rd14;
	ld.global.u32 	%r61, [%rd20];
	mad.lo.s32 	%r62, %r61, %r60, %r59;
	st.global.u32 	[%rd3], %r62;
	ld.global.u32 	%r63, [%rd11+12];
	add.s64 	%rd21, %rd20, %rd14;
	ld.global.u32 	%r64, [%rd21];
	mad.lo.s32 	%r95, %r64, %r63, %r62;
	st.global.u32 	[%rd3], %r95;
	add.s32 	%r93, %r93, 8;
	add.s32 	%r92, %r92, %r7;
	add.s32 	%r91, %r91, 8;
	setp.ne.s32 	%p6, %r93, 0;
	@%p6 bra 	$L__BB0_4;
$L__BB0_5:
	setp.eq.s32 	%p7, %r4, 0;
	@%p7 bra 	$L__BB0_13;
	and.b32  	%r18, %r27, 3;
	setp.lt.u32 	%p8, %r4, 4;
	@%p8 bra 	$L__BB0_8;
	add.s32 	%r65, %r98, %r3;
	mul.wide.s32 	%rd22, %r65, 4;
	add.s64 	%rd23, %rd2, %rd22;
	ld.global.u32 	%r66, [%rd23];
	mad.lo.s32 	%r67, %r98, %r30, %r34;
	mul.wide.s32 	%rd24, %r67, 4;
	add.s64 	%rd25, %rd1, %rd24;
	ld.global.u32 	%r68, [%rd25];
	mad.lo.s32 	%r69, %r68, %r66, %r95;
	st.global.u32 	[%rd3], %r69;
	ld.global.u32 	%r70, [%rd23+4];
	mul.wide.s32 	%rd26, %r30, 4;
	add.s64 	%rd27, %rd25, %rd26;
	ld.global.u32 	%r71, [%rd27];
	mad.lo.s32 	%r72, %r71, %r70, %r69;
	st.global.u32 	[%rd3], %r72;
	ld.global.u32 	%r73, [%rd23+8];
	add.s64 	%rd28, %rd27, %rd26;
	ld.global.u32 	%r74, [%rd28];
	mad.lo.s32 	%r75, %r74, %r73, %r72;
	st.global.u32 	[%rd3], %r75;
	ld.global.u32 	%r76, [%rd23+12];
	add.s64 	%rd29, %rd28, %rd26;
	ld.global.u32 	%r77, [%rd29];
	mad.lo.s32 	%r95, %r77, %r76, %r75;
	st.global.u32 	[%rd3], %r95;
	add.s32 	%r98, %r98, 4;
$L__BB0_8:
	setp.eq.s32 	%p9, %r18, 0;
	@%p9 bra 	$L__BB0_13;
	setp.eq.s32 	%p10, %r18, 1;
	@%p10 bra 	$L__BB0_11;
	add.s32 	%r78, %r98, %r3;
	mul.wide.s32 	%rd30, %r78, 4;
	add.s64 	%rd31, %rd2, %rd30;
	ld.global.u32 	%r79, [%rd31];
	mad.lo.s32 	%r80, %r98, %r30, %r34;
	mul.wide.s32 	%rd32, %r80, 4;
	add.s64 	%rd33, %rd1, %rd32;
	ld.global.u32 	%r81, [%rd33];
	mad.lo.s32 	%r82, %r81, %r79, %r95;
	st.global.u32 	[%rd3], %r82;
	ld.global.u32 	%r83, [%rd31+4];
	mul.wide.s32 	%rd34, %r30, 4;
	add.s64 	%rd35, %rd33, %rd34;
	ld.global.u32 	%r84, [%rd35];
	mad.lo.s32 	%r95, %r84, %r83, %r82;
	st.global.u32 	[%rd3], %r95;
	add.s32 	%r98, %r98, 2;
$L__BB0_11:
	and.b32  	%r85, %r27, 1;
	setp.eq.b32 	%p11, %r85, 1;
	not.pred 	%p12, %p11;
	@%p12 bra 	$L__BB0_13;
	add.s32 	%r86, %r98, %r3;
	mul.wide.s32 	%rd36, %r86, 4;
	add.s64 	%rd37, %rd2, %rd36;
	ld.global.u32 	%r87, [%rd37];
	mad.lo.s32 	%r88, %r98, %r30, %r34;
	mul.wide.s32 	%rd38, %r88, 4;
	add.s64 	%rd39, %rd1, %rd38;
	ld.global.u32 	%r89, [%rd39];
	mad.lo.s32 	%r90, %r89, %r87, %r95;
	st.global.u32 	[%rd3], %r90;
$L__BB0_13:
	ret;

}


// ===== COMPILED SASS (sm_100) =====

	.target	sm_100

	.elftype	@"ET_EXEC"


//--------------------- .note.nv.tkinfo           --------------------------
	.section	.note.nv.tkinfo,"",@"SHT_NOTE"
	.sectionflags	@"SHF_NOTE_NV_TKINFO"
	.tkinfo
        /*0018*/ 	.word	0x00000002
        /*0030*/ 	.string	""
        /*0030*/ 	.string	"ptxas"
        /*0030*/ 	.string	"Cuda compilation tools, release 13.0, V13.0.88"
        /*0030*/ 	.string	"Build cuda_13.0.r13.0/compiler.36424714_0"
        /*0030*/ 	.string	"-arch sm_100 -m 64 "



//--------------------- .note.nv.cuinfo           --------------------------
	.section	.note.nv.cuinfo,"",@"SHT_NOTE"
	.sectionflags	@"SHF_NOTE_NV_CUINFO"
        /*0018*/ 	.short	0x0002
        /*001a*/ 	.short	0x0064
        /*001c*/ 	.short	0x0082
	.zero		2


//--------------------- .nv.info                  --------------------------
	.section	.nv.info,"",@"SHT_CUDA_INFO"
	.align	4


	//----- nvinfo : EIATTR_REGCOUNT
	.align		4
        /*0000*/ 	.byte	0x04, 0x2f
        /*0002*/ 	.short	(.L_1 - .L_0)
	.align		4
.L_0:
        /*0004*/ 	.word	index@(_Z17multiply_parallelPiS_S_iii)
        /*0008*/ 	.word	0x0000001c


	//----- nvinfo : EIATTR_FRAME_SIZE
	.align		4
.L_1:
        /*000c*/ 	.byte	0x04, 0x11
        /*000e*/ 	.short	(.L_3 - .L_2)
	.align		4
.L_2:
        /*0010*/ 	.word	index@(_Z17multiply_parallelPiS_S_iii)
        /*0014*/ 	.word	0x00000000


	//----- nvinfo : EIATTR_MIN_STACK_SIZE
	.align		4
.L_3:
        /*0018*/ 	.byte	0x04, 0x12
        /*001a*/ 	.short	(.L_5 - .L_4)
	.align		4
.L_4:
        /*001c*/ 	.word	index@(_Z17multiply_parallelPiS_S_iii)
        /*0020*/ 	.word	0x00000000
.L_5:


//--------------------- .nv.compat                --------------------------
	.section	.nv.compat,"",@"SHT_CUDA_COMPAT_INFO"
	.align	4
        /*0000*/ 	.byte	0x02, 0x09, 0x00, 0x00, 0x02, 0x02, 0x01, 0x00, 0x02, 0x05, 0x05, 0x00, 0x03, 0x07, 0x01, 0x01
        /*0010*/ 	.byte	0x02, 0x03, 0x00, 0x00, 0x02, 0x06, 0x01, 0x00, 0x04, 0x0b, 0x08, 0x00, 0x09, 0x00, 0x00, 0x00
        /*0020*/ 	.byte	0x00, 0x00, 0x00, 0x00


//--------------------- .nv.info._Z17multiply_parallelPiS_S_iii --------------------------
	.section	.nv.info._Z17multiply_parallelPiS_S_iii,"",@"SHT_CUDA_INFO"
	.sectionflags	@""
	.align	4


	//----- nvinfo : EIATTR_CUDA_API_VERSION
	.align		4
        /*0000*/ 	.byte	0x04, 0x37
        /*0002*/ 	.short	(.L_7 - .L_6)
.L_6:
        /*0004*/ 	.word	0x00000082


	//----- nvinfo : EIATTR_KPARAM_INFO
	.align		4
.L_7:
        /*0008*/ 	.byte	0x04, 0x17
        /*000a*/ 	.short	(.L_9 - .L_8)
.L_8:
        /*000c*/ 	.word	0x00000000
        /*0010*/ 	.short	0x0005
        /*0012*/ 	.short	0x0020
        /*0014*/ 	.byte	0x00, 0xf0, 0x11, 0x00


	//----- nvinfo : EIATTR_KPARAM_INFO
	.align		4
.L_9:
        /*0018*/ 	.byte	0x04, 0x17
        /*001a*/ 	.short	(.L_11 - .L_10)
.L_10:
        /*001c*/ 	.word	0x00000000
        /*0020*/ 	.short	0x0004
        /*0022*/ 	.short	0x001c
        /*0024*/ 	.byte	0x00, 0xf0, 0x11, 0x00


	//----- nvinfo : EIATTR_KPARAM_INFO
	.align		4
.L_11:
        /*0028*/ 	.byte	0x04, 0x17
        /*002a*/ 	.short	(.L_13 - .L_12)
.L_12:
        /*002c*/ 	.word	0x00000000
        /*0030*/ 	.short	0x0003
        /*0032*/ 	.short	0x0018
        /*0034*/ 	.byte	0x00, 0xf0, 0x11, 0x00


	//----- nvinfo : EIATTR_KPARAM_INFO
	.align		4
.L_13:
        /*0038*/ 	.byte	0x04, 0x17
        /*003a*/ 	.short	(.L_15 - .L_14)
.L_14:
        /*003c*/ 	.word	0x00000000
        /*0040*/ 	.short	0x0002
        /*0042*/ 	.short	0x0010
        /*0044*/ 	.byte	0x00, 0xf5, 0x21, 0x00


	//----- nvinfo : EIATTR_KPARAM_INFO
	.align		4
.L_15:
        /*0048*/ 	.byte	0x04, 0x17
        /*004a*/ 	.short	(.L_17 - .L_16)
.L_16:
        /*004c*/ 	.word	0x00000000
        /*0050*/ 	.short	0x0001
        /*0052*/ 	.short	0x0008
        /*0054*/ 	.byte	0x00, 0xf5, 0x21, 0x00


	//----- nvinfo : EIATTR_KPARAM_INFO
	.align		4
.L_17:
        /*0058*/ 	.byte	0x04, 0x17
        /*005a*/ 	.short	(.L_19 - .L_18)
.L_18:
        /*005c*/ 	.word	0x00000000
        /*0060*/ 	.short	0x0000
        /*0062*/ 	.short	0x0000
        /*0064*/ 	.byte	0x00, 0xf5, 0x21, 0x00


	//----- nvinfo : EIATTR_SPARSE_MMA_MASK
	.align		4
.L_19:
        /*0068*/ 	.byte	0x03, 0x50
        /*006a*/ 	.short	0x0000


	//----- nvinfo : EIATTR_MAXREG_COUNT
	.align		4
        /*006c*/ 	.byte	0x03, 0x1b
        /*006e*/ 	.short	0x00ff


	//----- nvinfo : EIATTR_MERCURY_ISA_VERSION
	.align		4
        /*0070*/ 	.byte	0x03, 0x5f
        /*0072*/ 	.short	0x0101


	//----- nvinfo : EIATTR_VRC_CTA_INIT_COUNT
	.align		4
        /*0074*/ 	.byte	0x02, 0x4a
	.zero		1
	.zero		1


	//----- nvinfo : EIATTR_EXIT_INSTR_OFFSETS
	.align		4
        /*0078*/ 	.byte	0x04, 0x1c
        /*007a*/ 	.short	(.L_21 - .L_20)


	//   ....[0]....
.L_20:
        /*007c*/ 	.word	0x000000d0


	//   ....[1]....
        /*0080*/ 	.word	0x00000150


	//   ....[2]....
        /*0084*/ 	.word	0x00000560


	//   ....[3]....
        /*0088*/ 	.word	0x00000750


	//   ....[4]....
        /*008c*/ 	.word	0x000008a0


	//   ....[5]....
        /*0090*/ 	.word	0x00000950


	//----- nvinfo : EIATTR_CBANK_PARAM_SIZE
	.align		4
.L_21:
        /*0094*/ 	.byte	0x03, 0x19
        /*0096*/ 	.short	0x0024


	//----- nvinfo : EIATTR_PARAM_CBANK
	.align		4
        /*0098*/ 	.byte	0x04, 0x0a
        /*009a*/ 	.short	(.L_23 - .L_22)
	.align		4
.L_22:
        /*009c*/ 	.word	index@(.nv.constant0._Z17multiply_parallelPiS_S_iii)
        /*00a0*/ 	.short	0x0380
        /*00a2*/ 	.short	0x0024


	//----- nvinfo : EIATTR_SW_WAR
	.align		4
.L_23:
        /*00a4*/ 	.byte	0x04, 0x36
        /*00a6*/ 	.short	(.L_25 - .L_24)
.L_24:
        /*00a8*/ 	.word	0x00000008
.L_25:


//--------------------- .nv.callgraph             --------------------------
	.section	.nv.callgraph,"",@"SHT_CUDA_CALLGRAPH"
	.align	4
	.sectionentsize	8
	.align		4
        /*0000*/ 	.word	0x00000000
	.align		4
        /*0004*/ 	.word	0xffffffff
	.align		4
        /*0008*/ 	.word	0x00000000
	.align		4
        /*000c*/ 	.word	0xfffffffe
	.align		4
        /*0010*/ 	.word	0x00000000
	.align		4
        /*0014*/ 	.word	0xfffffffd
	.align		4
        /*0018*/ 	.word	0x00000000
	.align		4
        /*001c*/ 	.word	0xfffffffc


//--------------------- .text._Z17multiply_parallelPiS_S_iii --------------------------
	.section	.text._Z17multiply_parallelPiS_S_iii,"ax",@progbits
	.align	128
        .global         _Z17multiply_parallelPiS_S_iii
        .type           _Z17multiply_parallelPiS_S_iii,@function
        .size           _Z17multiply_parallelPiS_S_iii,(.L_x_5 - _Z17multiply_parallelPiS_S_iii)
        .other          _Z17multiply_parallelPiS_S_iii,@"STO_CUDA_ENTRY STV_DEFAULT"
_Z17multiply_parallelPiS_S_iii:
.text._Z17multiply_parallelPiS_S_iii:
[----:B------:R-:W-:Y:S01]  /*0000*/  LDC R1, c[0x0][0x37c] ;  /* 0x0000df00ff017b82 */ /* 0x000fe20000000800 */
[----:B------:R-:W0:Y:S07]  /*0010*/  S2R R3, SR_TID.Y ;  /* 0x0000000000037919 */ /* 0x000e2e0000002200 */
[----:B------:R-:W0:Y:S01]  /*0020*/  S2UR UR4, SR_CTAID.Y ;  /* 0x00000000000479c3 */ /* 0x000e220000002600 */
[----:B------:R-:W1:Y:S01]  /*0030*/  LDCU UR6, c[0x0][0x398] ;  /* 0x00007300ff0677ac */ /* 0x000e620008000800 */
[----:B------:R-:W2:Y:S06]  /*0040*/  S2R R0, SR_TID.X ;  /* 0x0000000000007919 */ /* 0x000eac0000002100 */
[----:B------:R-:W0:Y:S08]  /*0050*/  LDC R6, c[0x0][0x364] ;  /* 0x0000d900ff067b82 */ /* 0x000e300000000800 */
[----:B------:R-:W2:Y:S08]  /*0060*/  S2UR UR5, SR_CTAID.X ;  /* 0x00000000000579c3 */ /* 0x000eb00000002500 */
[----:B------:R-:W2:Y:S08]  /*0070*/  LDC R5, c[0x0][0x360] ;  /* 0x0000d800ff057b82 */ /* 0x000eb00000000800 */
[----:B------:R-:W3:Y:S01]  /*0080*/  LDC R7, c[0x0][0x3a0] ;  /* 0x0000e800ff077b82 */ /* 0x000ee20000000800 */
[----:B0-----:R-:W-:-:S02]  /*0090*/  IMAD R6, R6, UR4, R3 ;  /* 0x0000000406067c24 */ /* 0x001fc4000f8e0203 */
[----:B--2---:R-:W-:-:S03]  /*00a0*/  IMAD R5, R5, UR5, R0 ;  /* 0x0000000505057c24 */ /* 0x004fc6000f8e0200 */
[----:B---3--:R-:W-:-:S04]  /*00b0*/  ISETP.GE.AND P0, PT, R6, R7, PT ;  /* 0x000000070600720c */ /* 0x008fc80003f06270 */
[----:B-1----:R-:W-:-:S13]  /*00c0*/  ISETP.GE.OR P0, PT, R5, UR6, P0 ;  /* 0x0000000605007c0c */ /* 0x002fda0008706670 */
[----:B------:R-:W-:Y:S05]  /*00d0*/  @P0 EXIT ;  /* 0x000000000000094d */ /* 0x000fea0003800000 */
[----:B------:R-:W0:Y:S01]  /*00e0*/  LDC R0, c[0x0][0x39c] ;  /* 0x0000e700ff007b82 */ /* 0x000e220000000800 */
[----:B------:R-:W1:Y:S01]  /*00f0*/  LDCU.64 UR6, c[0x0][0x358] ;  /* 0x00006b00ff0677ac */ /* 0x000e620008000a00 */
[----:B------:R-:W-:-:S06]  /*0100*/  IMAD R9, R5, R7, R6 ;  /* 0x0000000705097224 */ /* 0x000fcc00078e0206 */
[----:B------:R-:W2:Y:S01]  /*0110*/  LDC.64 R2, c[0x0][0x390] ;  /* 0x0000e400ff027b82 */ /* 0x000ea20000000a00 */
[----:B0-----:R-:W-:Y:S01]  /*0120*/  ISETP.GE.AND P0, PT, R0, 0x1, PT ;  /* 0x000000010000780c */ /* 0x001fe20003f06270 */
[----:B--2---:R-:W-:-:S05]  /*0130*/  IMAD.WIDE R2, R9, 0x4, R2 ;  /* 0x0000000409027825 */ /* 0x004fca00078e0202 */
[----:B-1----:R0:W-:Y:S07]  /*0140*/  STG.E desc[UR6][R2.64], RZ ;  /* 0x000000ff02007986 */ /* 0x0021ee000c101906 */
[----:B------:R-:W-:Y:S05]  /*0150*/  @!P0 EXIT ;  /* 0x000000000000894d */ /* 0x000fea0003800000 */
[C---:B------:R-:W-:Y:S01]  /*0160*/  ISETP.GE.U32.AND P1, PT, R0.reuse, 0x8, PT ;  /* 0x000000080000780c */ /* 0x040fe20003f26070 */
[----:B------:R-:W-:Y:S01]  /*0170*/  HFMA2 R13, -RZ, RZ, 0, 0 ;  /* 0x00000000ff0d7431 */ /* 0x000fe200000001ff */
[----:B------:R-:W-:Y:S01]  /*0180*/  LOP3.LUT R20, R0, 0x7, RZ, 0xc0, !PT ;  /* 0x0000000700147812 */ /* 0x000fe200078ec0ff */
[----:B------:R-:W-:Y:S01]  /*0190*/  IMAD R8, R5, R0, RZ ;  /* 0x0000000005087224 */ /* 0x000fe200078e02ff */
[----:B------:R-:W-:Y:S02]  /*01a0*/  MOV R9, RZ ;  /* 0x000000ff00097202 */ /* 0x000fe40000000f00 */
[----:B------:R-:W-:-:S07]  /*01b0*/  ISETP.NE.AND P0, PT, R20, RZ, PT ;  /* 0x000000ff1400720c */ /* 0x000fce0003f05270 */
[----:B------:R-:W-:Y:S06]  /*01c0*/  @!P1 BRA `(.L_x_0) ;  /* 0x0000000000e49947 */ /* 0x000fec0003800000 */
[----:B------:R-:W1:Y:S01]  /*01d0*/  LDCU.64 UR4, c[0x0][0x380] ;  /* 0x00007000ff0477ac */ /* 0x000e620008000a00 */
[----:B------:R-:W-:Y:S02]  /*01e0*/  LOP3.LUT R9, R0, 0x7ffffff8, RZ, 0xc0, !PT ;  /* 0x7ffffff800097812 */ /* 0x000fe400078ec0ff */
[----:B------:R-:W-:Y:S02]  /*01f0*/  MOV R13, RZ ;  /* 0x000000ff000d7202 */ /* 0x000fe40000000f00 */
[----:B------:R-:W-:Y:S02]  /*0200*/  MOV R11, R8 ;  /* 0x00000008000b7202 */ /* 0x000fe40000000f00 */
[----:B------:R-:W-:Y:S02]  /*0210*/  MOV R12, R6 ;  /* 0x00000006000c7202 */ /* 0x000fe40000000f00 */
[----:B------:R-:W-:Y:S01]  /*0220*/  IADD3 R10, PT, PT, -R9, RZ, RZ ;  /* 0x000000ff090a7210 */ /* 0x000fe20007ffe1ff */
[----:B-1----:R-:W-:-:S04]  /*0230*/  UIADD3 UR4, UP0, UPT, UR4, 0x10, URZ ;  /* 0x0000001004047890 */ /* 0x002fc8000ff1e0ff */
[----:B------:R-:W-:-:S12]  /*0240*/  UIADD3.X UR5, UPT, UPT, URZ, UR5, URZ, UP0, !UPT ;  /* 0x00000005ff057290 */ /* 0x000fd800087fe4ff */
.L_x_1:
[----:B------:R-:W1:Y:S01]  /*0250*/  LDC.64 R14, c[0x0][0x388] ;  /* 0x0000e200ff0e7b82 */ /* 0x000e620000000a00 */
[----:B------:R-:W-:Y:S02]  /*0260*/  MOV R4, UR4 ;  /* 0x0000000400047c02 */ /* 0x000fe40008000f00 */
[----:B------:R-:W-:-:S03]  /*0270*/  MOV R5, UR5 ;  /* 0x0000000500057c02 */ /* 0x000fc60008000f00 */
[----:B------:R-:W-:-:S05]  /*0280*/  IMAD.WIDE R4, R11, 0x4, R4 ;  /* 0x000000040b047825 */ /* 0x000fca00078e0204 */
[----:B--2---:R-:W2:Y:S01]  /*0290*/  LDG.E R16, desc[UR6][R4.64+-0x10] ;  /* 0xfffff00604107981 */ /* 0x004ea2000c1e1900 */
[----:B-1----:R-:W-:-:S05]  /*02a0*/  IMAD.WIDE R14, R12, 0x4, R14 ;  /* 0x000000040c0e7825 */ /* 0x002fca00078e020e */
[----:B------:R-:W2:Y:S02]  /*02b0*/  LDG.E R17, desc[UR6][R14.64] ;  /* 0x000000060e117981 */ /* 0x000ea4000c1e1900 */
[----:B--2---:R-:W-:Y:S02]  /*02c0*/  IMAD R13, R16, R17, R13 ;  /* 0x00000011100d7224 */ /* 0x004fe400078e020d */
[----:B------:R-:W-:-:S03]  /*02d0*/  IMAD.WIDE R16, R7, 0x4, R14 ;  /* 0x0000000407107825 */ /* 0x000fc600078e020e */
[----:B------:R1:W-:Y:S04]  /*02e0*/  STG.E desc[UR6][R2.64], R13 ;  /* 0x0000000d02007986 */ /* 0x0003e8000c101906 */
[----:B------:R-:W2:Y:S04]  /*02f0*/  LDG.E R18, desc[UR6][R4.64+-0xc] ;  /* 0xfffff40604127981 */ /* 0x000ea8000c1e1900 */
[----:B------:R-:W2:Y:S02]  /*0300*/  LDG.E R19, desc[UR6][R16.64] ;  /* 0x0000000610137981 */ /* 0x000ea4000c1e1900 */
[----:B--2---:R-:W-:-:S02]  /*0310*/  IMAD R21, R18, R19, R13 ;  /* 0x0000001312157224 */ /* 0x004fc400078e020d */
[----:B------:R-:W-:-:S03]  /*0320*/  IMAD.WIDE R18, R7, 0x4, R16 ;  /* 0x0000000407127825 */ /* 0x000fc600078e0210 */
[----:B------:R2:W-:Y:S04]  /*0330*/  STG.E desc[UR6][R2.64], R21 ;  /* 0x0000001502007986 */ /* 0x0005e8000c101906 */
[----:B------:R-:W3:Y:S04]  /*0340*/  LDG.E R22, desc[UR6][R4.64+-0x8] ;  /* 0xfffff80604167981 */ /* 0x000ee8000c1e1900 */
[----:B------:R-:W3:Y:S02]  /*0350*/  LDG.E R14, desc[UR6][R18.64] ;  /* 0x00000006120e7981 */ /* 0x000ee4000c1e1900 */
[----:B---3--:R-:W-:-:S02]  /*0360*/  IMAD R23, R22, R14, R21 ;  /* 0x0000000e16177224 */ /* 0x008fc400078e0215 */
[----:B------:R-:W-:-:S03]  /*0370*/  IMAD.WIDE R14, R7, 0x4, R18 ;  /* 0x00000004070e7825 */ /* 0x000fc600078e0212 */
[----:B------:R3:W-:Y:S04]  /*0380*/  STG.E desc[UR6][R2.64], R23 ;  /* 0x0000001702007986 */ /* 0x0007e8000c101906 */
[----:B------:R-:W4:Y:S04]  /*0390*/  LDG.E R22, desc[UR6][R4.64+-0x4] ;  /* 0xfffffc0604167981 */ /* 0x000f28000c1e1900 */
[----:B-1----:R-:W4:Y:S01]  /*03a0*/  LDG.E R13, desc[UR6][R14.64] ;  /* 0x000000060e0d7981 */ /* 0x002f22000c1e1900 */
[----:B------:R-:W-:-:S04]  /*03b0*/  IMAD.WIDE R16, R7, 0x4, R14 ;  /* 0x0000000407107825 */ /* 0x000fc800078e020e */
[----:B----4-:R-:W-:-:S05]  /*03c0*/  IMAD R13, R22, R13, R23 ;  /* 0x0000000d160d7224 */ /* 0x010fca00078e0217 */
[----:B------:R1:W-:Y:S04]  /*03d0*/  STG.E desc[UR6][R2.64], R13 ;  /* 0x0000000d02007986 */ /* 0x0003e8000c101906 */
[----:B------:R-:W4:Y:S04]  /*03e0*/  LDG.E R22, desc[UR6][R4.64] ;  /* 0x0000000604167981 */ /* 0x000f28000c1e1900 */
[----:B--2---:R-:W4:Y:S01]  /*03f0*/  LDG.E R21, desc[UR6][R16.64] ;  /* 0x0000000610157981 */ /* 0x004f22000c1e1900 */
[----:B------:R-:W-:-:S04]  /*0400*/  IMAD.WIDE R18, R7, 0x4, R16 ;  /* 0x0000000407127825 */ /* 0x000fc800078e0210 */
[----:B----4-:R-:W-:-:S05]  /*0410*/  IMAD R21, R22, R21, R13 ;  /* 0x0000001516157224 */ /* 0x010fca00078e020d */
[----:B------:R2:W-:Y:S04]  /*0420*/  STG.E desc[UR6][R2.64], R21 ;  /* 0x0000001502007986 */ /* 0x0005e8000c101906 */
[----:B------:R-:W4:Y:S04]  /*0430*/  LDG.E R22, desc[UR6][R4.64+0x4] ;  /* 0x0000040604167981 */ /* 0x000f28000c1e1900 */
[----:B---3--:R-:W4:Y:S01]  /*0440*/  LDG.E R23, desc[UR6][R18.64] ;  /* 0x0000000612177981 */ /* 0x008f22000c1e1900 */
[----:B------:R-:W-:-:S04]  /*0450*/  IMAD.WIDE R14, R7, 0x4, R18 ;  /* 0x00000004070e7825 */ /* 0x000fc800078e0212 */
[----:B----4-:R-:W-:-:S05]  /*0460*/  IMAD R23, R22, R23, R21 ;  /* 0x0000001716177224 */ /* 0x010fca00078e0215 */
[----:B------:R2:W-:Y:S04]  /*0470*/  STG.E desc[UR6][R2.64], R23 ;  /* 0x0000001702007986 */ /* 0x0005e8000c101906 */
[----:B------:R-:W3:Y:S04]  /*0480*/  LDG.E R22, desc[UR6][R4.64+0x8] ;  /* 0x0000080604167981 */ /* 0x000ee8000c1e1900 */
[----:B-1----:R-:W3:Y:S01]  /*0490*/  LDG.E R13, desc[UR6][R14.64] ;  /* 0x000000060e0d7981 */ /* 0x002ee2000c1e1900 */
[----:B------:R-:W-:Y:S01]  /*04a0*/  IMAD.WIDE R16, R7, 0x4, R14 ;  /* 0x0000000407107825 */ /* 0x000fe200078e020e */
[----:B------:R-:W-:-:S03]  /*04b0*/  IADD3 R10, PT, PT, R10, 0x8, RZ ;  /* 0x000000080a0a7810 */ /* 0x000fc60007ffe0ff */
[----:B---3--:R-:W-:-:S05]  /*04c0*/  IMAD R25, R22, R13, R23 ;  /* 0x0000000d16197224 */ /* 0x008fca00078e0217 */
[----:B------:R2:W-:Y:S04]  /*04d0*/  STG.E desc[UR6][R2.64], R25 ;  /* 0x0000001902007986 */ /* 0x0005e8000c101906 */
[----:B------:R-:W3:Y:S04]  /*04e0*/  LDG.E R22, desc[UR6][R4.64+0xc] ;  /* 0x00000c0604167981 */ /* 0x000ee8000c1e1900 */
[----:B------:R-:W3:Y:S01]  /*04f0*/  LDG.E R16, desc[UR6][R16.64] ;  /* 0x0000000610107981 */ /* 0x000ee2000c1e1900 */
[----:B------:R-:W-:Y:S02]  /*0500*/  ISETP.NE.AND P1, PT, R10, RZ, PT ;  /* 0x000000ff0a00720c */ /* 0x000fe40003f25270 */
[----:B------:R-:W-:-:S02]  /*0510*/  LEA R12, R7, R12, 0x3 ;  /* 0x0000000c070c7211 */ /* 0x000fc400078e18ff */
[----:B------:R-:W-:Y:S01]  /*0520*/  IADD3 R11, PT, PT, R11, 0x8, RZ ;  /* 0x000000080b0b7810 */ /* 0x000fe20007ffe0ff */
[----:B---3--:R-:W-:-:S05]  /*0530*/  IMAD R13, R22, R16, R25 ;  /* 0x00000010160d7224 */ /* 0x008fca00078e0219 */
[----:B------:R2:W-:Y:S03]  /*0540*/  STG.E desc[UR6][R2.64], R13 ;  /* 0x0000000d02007986 */ /* 0x0005e6000c101906 */
[----:B------:R-:W-:Y:S05]  /*0550*/  @P1 BRA `(.L_x_1) ;  /* 0xfffffffc003c1947 */ /* 0x000fea000383ffff */
.L_x_0:
[----:B------:R-:W-:Y:S05]  /*0560*/  @!P0 EXIT ;  /* 0x000000000000894d */ /* 0x000fea0003800000 */
[----:B------:R-:W-:Y:S02]  /*0570*/  ISETP.GE.U32.AND P0, PT, R20, 0x4, PT ;  /* 0x000000041400780c */ /* 0x000fe40003f06070 */
[----:B------:R-:W-:-:S04]  /*0580*/  LOP3.LUT R16, R0, 0x3, RZ, 0xc0, !PT ;  /* 0x0000000300107812 */ /* 0x000fc800078ec0ff */
[----:B------:R-:W-:-:S07]  /*0590*/  ISETP.NE.AND P1, PT, R16, RZ, PT ;  /* 0x000000ff1000720c */ /* 0x000fce0003f25270 */
[----:B------:R-:W-:Y:S06]  /*05a0*/  @!P0 BRA `(.L_x_2) ;  /* 0x0000000000688947 */ /* 0x000fec0003800000 */
[----:B------:R-:W1:Y:S01]  /*05b0*/  LDC.64 R4, c[0x0][0x380] ;  /* 0x0000e000ff047b82 */ /* 0x000e620000000a00 */
[----:B------:R-:W-:Y:S01]  /*05c0*/  IADD3 R15, PT, PT, R8, R9, RZ ;  /* 0x00000009080f7210 */ /* 0x000fe20007ffe0ff */
[----:B------:R-:W-:-:S06]  /*05d0*/  IMAD R17, R9, R7, R6 ;  /* 0x0000000709117224 */ /* 0x000fcc00078e0206 */
[----:B------:R-:W3:Y:S01]  /*05e0*/  LDC.64 R10, c[0x0][0x388] ;  /* 0x0000e200ff0a7b82 */ /* 0x000ee20000000a00 */
[----:B-1----:R-:W-:-:S05]  /*05f0*/  IMAD.WIDE R4, R15, 0x4, R4 ;  /* 0x000000040f047825 */ /* 0x002fca00078e0204 */
[----:B------:R-:W4:Y:S01]  /*0600*/  LDG.E R12, desc[UR6][R4.64] ;  /* 0x00000006040c7981 */ /* 0x000f22000c1e1900 */
[----:B---3--:R-:W-:-:S05]  /*0610*/  IMAD.WIDE R10, R17, 0x4, R10 ;  /* 0x00000004110a7825 */ /* 0x008fca00078e020a */
[----:B------:R-:W4:Y:S02]  /*0620*/  LDG.E R14, desc[UR6][R10.64] ;  /* 0x000000060a0e7981 */ /* 0x000f24000c1e1900 */
[----:B----4-:R-:W-:Y:S02]  /*0630*/  IMAD R17, R12, R14, R13 ;  /* 0x0000000e0c117224 */ /* 0x010fe400078e020d */
[----:B--2---:R-:W-:-:S03]  /*0640*/  IMAD.WIDE R12, R7, 0x4, R10 ;  /* 0x00000004070c7825 */ /* 0x004fc600078e020a */
[----:B------:R1:W-:Y:S04]  /*0650*/  STG.E desc[UR6][R2.64], R17 ;  /* 0x0000001102007986 */ /* 0x0003e8000c101906 */
[----:B------:R-:W2:Y:S04]  /*0660*/  LDG.E R14, desc[UR6][R4.64+0x4] ;  /* 0x00000406040e7981 */ /* 0x000ea8000c1e1900 */
[----:B------:R-:W2:Y:S02]  /*0670*/  LDG.E R15, desc[UR6][R12.64] ;  /* 0x000000060c0f7981 */ /* 0x000ea4000c1e1900 */
[----:B--2---:R-:W-:-:S02]  /*0680*/  IMAD R19, R14, R15, R17 ;  /* 0x0000000f0e137224 */ /* 0x004fc400078e0211 */
[----:B------:R-:W-:-:S03]  /*0690*/  IMAD.WIDE R14, R7, 0x4, R12 ;  /* 0x00000004070e7825 */ /* 0x000fc600078e020c */
[----:B------:R1:W-:Y:S04]  /*06a0*/  STG.E desc[UR6][R2.64], R19 ;  /* 0x0000001302007986 */ /* 0x0003e8000c101906 */
[----:B------:R-:W2:Y:S04]  /*06b0*/  LDG.E R18, desc[UR6][R4.64+0x8] ;  /* 0x0000080604127981 */ /* 0x000ea8000c1e1900 */
[----:B------:R-:W2:Y:S01]  /*06c0*/  LDG.E R20, desc[UR6][R14.64] ;  /* 0x000000060e147981 */ /* 0x000ea2000c1e1900 */
[----:B------:R-:W-:-:S04]  /*06d0*/  IMAD.WIDE R10, R7, 0x4, R14 ;  /* 0x00000004070a7825 */ /* 0x000fc800078e020e */
[----:B--2---:R-:W-:-:S05]  /*06e0*/  IMAD R21, R18, R20, R19 ;  /* 0x0000001412157224 */ /* 0x004fca00078e0213 */
[----:B------:R1:W-:Y:S04]  /*06f0*/  STG.E desc[UR6][R2.64], R21 ;  /* 0x0000001502007986 */ /* 0x0003e8000c101906 */
[----:B------:R-:W2:Y:S04]  /*0700*/  LDG.E R18, desc[UR6][R4.64+0xc] ;  /* 0x00000c0604127981 */ /* 0x000ea8000c1e1900 */
[----:B------:R-:W2:Y:S01]  /*0710*/  LDG.E R10, desc[UR6][R10.64] ;  /* 0x000000060a0a7981 */ /* 0x000ea2000c1e1900 */
[----:B------:R-:W-:Y:S01]  /*0720*/  IADD3 R9, PT, PT, R9, 0x4, RZ ;  /* 0x0000000409097810 */ /* 0x000fe20007ffe0ff */
[----:B--2---:R-:W-:-:S05]  /*0730*/  IMAD R13, R18, R10, R21 ;  /* 0x0000000a120d7224 */ /* 0x004fca00078e0215 */
[----:B------:R1:W-:Y:S02]  /*0740*/  STG.E desc[UR6][R2.64], R13 ;  /* 0x0000000d02007986 */ /* 0x0003e4000c101906 */
.L_x_2:
[----:B------:R-:W-:Y:S05]  /*0750*/  @!P1 EXIT ;  /* 0x000000000000994d */ /* 0x000fea0003800000 */
[----:B------:R-:W-:Y:S02]  /*0760*/  ISETP.NE.AND P0, PT, R16, 0x1, PT ;  /* 0x000000011000780c */ /* 0x000fe40003f05270 */
[----:B------:R-:W-:-:S04]  /*0770*/  LOP3.LUT R0, R0, 0x1, RZ, 0xc0, !PT ;  /* 0x0000000100007812 */ /* 0x000fc800078ec0ff */
[----:B------:R-:W-:-:S07]  /*0780*/  ISETP.NE.U32.AND P1, PT, R0, 0x1, PT ;  /* 0x000000010000780c */ /* 0x000fce0003f25070 */
[----:B------:R-:W-:Y:S06]  /*0790*/  @!P0 BRA `(.L_x_3) ;  /* 0x0000000000408947 */ /* 0x000fec0003800000 */
[----:B------:R-:W3:Y:S01]  /*07a0*/  LDC.64 R4, c[0x0][0x380] ;  /* 0x0000e000ff047b82 */ /* 0x000ee20000000a00 */
[----:B------:R-:W-:Y:S01]  /*07b0*/  IADD3 R15, PT, PT, R8, R9, RZ ;  /* 0x00000009080f7210 */ /* 0x000fe20007ffe0ff */
[----:B-1----:R-:W-:-:S06]  /*07c0*/  IMAD R17, R9, R7, R6 ;  /* 0x0000000709117224 */ /* 0x002fcc00078e0206 */
[----:B------:R-:W1:Y:S01]  /*07d0*/  LDC.64 R10, c[0x0][0x388] ;  /* 0x0000e200ff0a7b82 */ /* 0x000e620000000a00 */
[----:B---3--:R-:W-:-:S05]  /*07e0*/  IMAD.WIDE R4, R15, 0x4, R4 ;  /* 0x000000040f047825 */ /* 0x008fca00078e0204 */
[----:B------:R-:W3:Y:S01]  /*07f0*/  LDG.E R0, desc[UR6][R4.64] ;  /* 0x0000000604007981 */ /* 0x000ee2000c1e1900 */
[----:B-1----:R-:W-:-:S05]  /*0800*/  IMAD.WIDE R10, R17, 0x4, R10 ;  /* 0x00000004110a7825 */ /* 0x002fca00078e020a */
[----:B------:R-:W3:Y:S01]  /*0810*/  LDG.E R12, desc[UR6][R10.64] ;  /* 0x000000060a0c7981 */ /* 0x000ee2000c1e1900 */
[----:B------:R-:W-:-:S04]  /*0820*/  IMAD.WIDE R14, R7, 0x4, R10 ;  /* 0x00000004070e7825 */ /* 0x000fc800078e020a */
[----:B---3--:R-:W-:-:S05]  /*0830*/  IMAD R17, R0, R12, R13 ;  /* 0x0000000c00117224 */ /* 0x008fca00078e020d */
[----:B------:R3:W-:Y:S04]  /*0840*/  STG.E desc[UR6][R2.64], R17 ;  /* 0x0000001102007986 */ /* 0x0007e8000c101906 */
[----:B------:R-:W2:Y:S04]  /*0850*/  LDG.E R0, desc[UR6][R4.64+0x4] ;  /* 0x0000040604007981 */ /* 0x000ea8000c1e1900 */
[----:B------:R-:W2:Y:S01]  /*0860*/  LDG.E R14, desc[UR6][R14.64] ;  /* 0x000000060e0e7981 */ /* 0x000ea2000c1e1900 */
[----:B------:R-:W-:Y:S01]  /*0870*/  IADD3 R9, PT, PT, R9, 0x2, RZ ;  /* 0x0000000209097810 */ /* 0x000fe20007ffe0ff */
[----:B--2---:R-:W-:-:S05]  /*0880*/  IMAD R13, R0, R14, R17 ;  /* 0x0000000e000d7224 */ /* 0x004fca00078e0211 */
[----:B------:R3:W-:Y:S02]  /*0890*/  STG.E desc[UR6][R2.64], R13 ;  /* 0x0000000d02007986 */ /* 0x0007e4000c101906 */
.L_x_3:
[----:B------:R-:W-:Y:S05]  /*08a0*/  @P1 EXIT ;  /* 0x000000000000194d */ /* 0x000fea0003800000 */
[----:B------:R-:W4:Y:S01]  /*08b0*/  LDC.64 R4, c[0x0][0x380] ;  /* 0x0000e000ff047b82 */ /* 0x000f220000000a00 */
[----:B------:R-:W-:Y:S01]  /*08c0*/  IADD3 R15, PT, PT, R8, R9, RZ ;  /* 0x00000009080f7210 */ /* 0x000fe20007ffe0ff */
[----:B------:R-:W-:-:S06]  /*08d0*/  IMAD R7, R9, R7, R6 ;  /* 0x0000000709077224 */ /* 0x000fcc00078e0206 */
[----:B------:R-:W5:Y:S01]  /*08e0*/  LDC.64 R10, c[0x0][0x388] ;  /* 0x0000e200ff0a7b82 */ /* 0x000f620000000a00 */
[----:B----4-:R-:W-:-:S06]  /*08f0*/  IMAD.WIDE R4, R15, 0x4, R4 ;  /* 0x000000040f047825 */ /* 0x010fcc00078e0204 */
[----:B------:R-:W1:Y:S01]  /*0900*/  LDG.E R4, desc[UR6][R4.64] ;  /* 0x0000000604047981 */ /* 0x000e62000c1e1900 */
[----:B-----5:R-:W-:-:S06]  /*0910*/  IMAD.WIDE R6, R7, 0x4, R10 ;  /* 0x0000000407067825 */ /* 0x020fcc00078e020a */
[----:B------:R-:W1:Y:S02]  /*0920*/  LDG.E R6, desc[UR6][R6.64] ;  /* 0x0000000606067981 */ /* 0x000e64000c1e1900 */
[----:B-123--:R-:W-:-:S05]  /*0930*/  IMAD R13, R4, R6, R13 ;  /* 0x00000006040d7224 */ /* 0x00efca00078e020d */
[----:B------:R-:W-:Y:S01]  /*0940*/  STG.E desc[UR6][R2.64], R13 ;  /* 0x0000000d02007986 */ /* 0x000fe2000c101906 */
[----:B------:R-:W-:Y:S05]  /*0950*/  EXIT ;  /* 0x000000000000794d */ /* 0x000fea0003800000 */
.L_x_4:
[----:B------:R-:W-:-:S00]  /*0960*/  BRA `(.L_x_4) ;  /* 0xfffffffc00fc7947 */ /* 0x000fc0000383ffff */
[----:B------:R-:W-:-:S00]  /*0970*/  NOP ;  /* 0x0000000000007918 */ /* 0x000fc00000000000 */
        /* <DEDUP_REMOVED lines=8> */
.L_x_5:


//--------------------- .nv.shared.reserved.0     --------------------------
	.section	.nv.shared.reserved.0,"aw",@nobits
	.weak		__nv_reservedSMEM_offset_0_alias
	.size		__nv_reservedSMEM_offset_0_alias, 0, 64
	.other		__nv_reservedSMEM_offset_0_alias,@"STO_CUDA_RESERVED_SHARED STV_DEFAULT"
__nv_reservedSMEM_offset_0_alias:
	.zero		0
	.zero		64


//--------------------- .nv.constant0._Z17multiply_parallelPiS_S_iii --------------------------
	.section	.nv.constant0._Z17multiply_parallelPiS_S_iii,"a",@progbits
	.sectionflags	@""
	.align	4
.nv.constant0._Z17multiply_parallelPiS_S_iii:
	.zero		932


//--------------------- SYMBOLS --------------------------

	.type		.nv.reservedSmem.offset0,@object
	.size		.nv.reservedSmem.offset0,0x4
